	.headerflags	@"EF_CUDA_TEXMODE_UNIFIED EF_CUDA_64BIT_ADDRESS EF_CUDA_ACCELERATORS EF_CUDA_SM90 EF_CUDA_VIRTUAL_SM(EF_CUDA_SM90)"
	.elftype	@"ET_EXEC"


//--------------------- .nv.info                  --------------------------
	.section	.nv.info,"",@"SHT_CUDA_INFO"
	.align	4


	//----- nvinfo : EIATTR_REGCOUNT
	.align		4
        /*0000*/ 	.byte	0x04, 0x2f
        /*0002*/ 	.short	(.L_1 - .L_0)
	.align		4
.L_0:
        /*0004*/ 	.word	index@(triton_red_fused__to_copy_add_mul_sum_11)
        /*0008*/ 	.word	0x00000020


	//----- nvinfo : EIATTR_MIN_STACK_SIZE
	.align		4
.L_1:
        /*000c*/ 	.byte	0x04, 0x12
        /*000e*/ 	.short	(.L_3 - .L_2)
	.align		4
.L_2:
        /*0010*/ 	.word	index@(triton_red_fused__to_copy_add_mul_sum_11)
        /*0014*/ 	.word	0x00000000


	//----- nvinfo : EIATTR_FRAME_SIZE
	.align		4
.L_3:
        /*0018*/ 	.byte	0x04, 0x11
        /*001a*/ 	.short	(.L_5 - .L_4)
	.align		4
.L_4:
        /*001c*/ 	.word	index@(triton_red_fused__to_copy_add_mul_sum_11)
        /*0020*/ 	.word	0x00000000


	//----- nvinfo : EIATTR_MIN_STACK_SIZE
	.align		4
.L_5:
        /*0024*/ 	.byte	0x04, 0x12
        /*0026*/ 	.short	(.L_7 - .L_6)
	.align		4
.L_6:
        /*0028*/ 	.word	index@(triton_red_fused__to_copy_add_mul_sum_11)
        /*002c*/ 	.word	0x00000000
.L_7:


//--------------------- .nv.info.triton_red_fused__to_copy_add_mul_sum_11 --------------------------
	.section	.nv.info.triton_red_fused__to_copy_add_mul_sum_11,"",@"SHT_CUDA_INFO"
	.sectionflags	@""
	.align	4


	//----- nvinfo : EIATTR_CUDA_API_VERSION
	.align		4
        /*0000*/ 	.byte	0x04, 0x37
        /*0002*/ 	.short	(.L_9 - .L_8)
.L_8:
        /*0004*/ 	.word	0x0000007c


	//----- nvinfo : EIATTR_KPARAM_INFO
	.align		4
.L_9:
        /*0008*/ 	.byte	0x04, 0x17
        /*000a*/ 	.short	(.L_11 - .L_10)
.L_10:
        /*000c*/ 	.word	0x00000000
        /*0010*/ 	.short	0x0008
        /*0012*/ 	.short	0x0038
        /*0014*/ 	.byte	0x00, 0xf4, 0x21, 0x00


	//----- nvinfo : EIATTR_KPARAM_INFO
	.align		4
.L_11:
        /*0018*/ 	.byte	0x04, 0x17
        /*001a*/ 	.short	(.L_13 - .L_12)
.L_12:
        /*001c*/ 	.word	0x00000000
        /*0020*/ 	.short	0x0007
        /*0022*/ 	.short	0x0034
        /*0024*/ 	.byte	0x00, 0xf0, 0x11, 0x00


	//----- nvinfo : EIATTR_KPARAM_INFO
	.align		4
.L_13:
        /*0028*/ 	.byte	0x04, 0x17
        /*002a*/ 	.short	(.L_15 - .L_14)
.L_14:
        /*002c*/ 	.word	0x00000000
        /*0030*/ 	.short	0x0006
        /*0032*/ 	.short	0x0030
        /*0034*/ 	.byte	0x00, 0xf0, 0x11, 0x00


	//----- nvinfo : EIATTR_KPARAM_INFO
	.align		4
.L_15:
        /*0038*/ 	.byte	0x04, 0x17
        /*003a*/ 	.short	(.L_17 - .L_16)
.L_16:
        /*003c*/ 	.word	0x00000000
        /*0040*/ 	.short	0x0005
        /*0042*/ 	.short	0x0028
        /*0044*/ 	.byte	0x00, 0xf4, 0x21, 0x00


	//----- nvinfo : EIATTR_KPARAM_INFO
	.align		4
.L_17:
        /*0048*/ 	.byte	0x04, 0x17
        /*004a*/ 	.short	(.L_19 - .L_18)
.L_18:
        /*004c*/ 	.word	0x00000000
        /*0050*/ 	.short	0x0004
        /*0052*/ 	.short	0x0020
        /*0054*/ 	.byte	0x00, 0xf4, 0x21, 0x00


	//----- nvinfo : EIATTR_KPARAM_INFO
	.align		4
.L_19:
        /*0058*/ 	.byte	0x04, 0x17
        /*005a*/ 	.short	(.L_21 - .L_20)
.L_20:
        /*005c*/ 	.word	0x00000000
        /*0060*/ 	.short	0x0003
        /*0062*/ 	.short	0x0018
        /*0064*/ 	.byte	0x00, 0xf4, 0x21, 0x00


	//----- nvinfo : EIATTR_KPARAM_INFO
	.align		4
.L_21:
        /*0068*/ 	.byte	0x04, 0x17
        /*006a*/ 	.short	(.L_23 - .L_22)
.L_22:
        /*006c*/ 	.word	0x00000000
        /*0070*/ 	.short	0x0002
        /*0072*/ 	.short	0x0010
        /*0074*/ 	.byte	0x00, 0xf4, 0x21, 0x00


	//----- nvinfo : EIATTR_KPARAM_INFO
	.align		4
.L_23:
        /*0078*/ 	.byte	0x04, 0x17
        /*007a*/ 	.short	(.L_25 - .L_24)
.L_24:
        /*007c*/ 	.word	0x00000000
        /*0080*/ 	.short	0x0001
        /*0082*/ 	.short	0x0008
        /*0084*/ 	.byte	0x00, 0xf4, 0x21, 0x00


	//----- nvinfo : EIATTR_KPARAM_INFO
	.align		4
.L_25:
        /*0088*/ 	.byte	0x04, 0x17
        /*008a*/ 	.short	(.L_27 - .L_26)
.L_26:
        /*008c*/ 	.word	0x00000000
        /*0090*/ 	.short	0x0000
        /*0092*/ 	.short	0x0000
        /*0094*/ 	.byte	0x00, 0xf4, 0x21, 0x00


	//----- nvinfo : EIATTR_SPARSE_MMA_MASK
	.align		4
.L_27:
        /*0098*/ 	.byte	0x03, 0x50
        /*009a*/ 	.short	0x0000


	//----- nvinfo : EIATTR_MAXREG_COUNT
	.align		4
        /*009c*/ 	.byte	0x03, 0x1b
        /*009e*/ 	.short	0x00ff


	//----- nvinfo : EIATTR_COOP_GROUP_MASK_REGIDS
	.align		4
        /*00a0*/ 	.byte	0x04, 0x29
        /*00a2*/ 	.short	(.L_29 - .L_28)


	//   ....[0]....
.L_28:
        /*00a4*/ 	.word	0xffffffff


	//   ....[1]....
        /*00a8*/ 	.word	0xffffffff


	//   ....[2]....
        /*00ac*/ 	.word	0xffffffff


	//   ....[3]....
        /*00b0*/ 	.word	0xffffffff


	//   ....[4]....
        /*00b4*/ 	.word	0xffffffff


	//   ....[5]....
        /*00b8*/ 	.word	0xffffffff


	//----- nvinfo : EIATTR_COOP_GROUP_INSTR_OFFSETS
	.align		4
.L_29:
        /*00bc*/ 	.byte	0x04, 0x28
        /*00be*/ 	.short	(.L_31 - .L_30)


	//   ....[0]....
.L_30:
        /*00c0*/ 	.word	0x00000510


	//   ....[1]....
        /*00c4*/ 	.word	0x00000550


	//   ....[2]....
        /*00c8*/ 	.word	0x00000580


	//   ....[3]....
        /*00cc*/ 	.word	0x000005b0


	//   ....[4]....
        /*00d0*/ 	.word	0x000006e0


	//   ....[5]....
        /*00d4*/ 	.word	0x000006f0


	//----- nvinfo : EIATTR_EXIT_INSTR_OFFSETS
	.align		4
.L_31:
        /*00d8*/ 	.byte	0x04, 0x1c
        /*00da*/ 	.short	(.L_33 - .L_32)


	//   ....[0]....
.L_32:
        /*00dc*/ 	.word	0x00000830


	//----- nvinfo : EIATTR_REQNTID
	.align		4
.L_33:
        /*00e0*/ 	.byte	0x04, 0x10
        /*00e2*/ 	.short	(.L_35 - .L_34)
.L_34:
        /*00e4*/ 	.word	0x00000040
        /*00e8*/ 	.word	0x00000001
        /*00ec*/ 	.word	0x00000001


	//----- nvinfo : EIATTR_CBANK_PARAM_SIZE
	.align		4
.L_35:
        /*00f0*/ 	.byte	0x03, 0x19
        /*00f2*/ 	.short	0x0040


	//----- nvinfo : EIATTR_PARAM_CBANK
	.align		4
        /*00f4*/ 	.byte	0x04, 0x0a
        /*00f6*/ 	.short	(.L_37 - .L_36)
	.align		4
.L_36:
        /*00f8*/ 	.word	index@(.nv.constant0.triton_red_fused__to_copy_add_mul_sum_11)
        /*00fc*/ 	.short	0x0210
        /*00fe*/ 	.short	0x0040


	//----- nvinfo : EIATTR_SW_WAR
	.align		4
.L_37:
        /*0100*/ 	.byte	0x04, 0x36
        /*0102*/ 	.short	(.L_39 - .L_38)
.L_38:
        /*0104*/ 	.word	0x00000008
.L_39:


//--------------------- .nv.callgraph             --------------------------
	.section	.nv.callgraph,"",@"SHT_CUDA_CALLGRAPH"
	.align	4
	.sectionentsize	8
	.align		4
        /*0000*/ 	.word	0x00000000
	.align		4
        /*0004*/ 	.word	0xffffffff
	.align		4
        /*0008*/ 	.word	0x00000000
	.align		4
        /*000c*/ 	.word	0xfffffffe
	.align		4
        /*0010*/ 	.word	0x00000000
	.align		4
        /*0014*/ 	.word	0xfffffffd
	.align		4
        /*0018*/ 	.word	0x00000000
	.align		4
        /*001c*/ 	.word	0xfffffffc


//--------------------- .text.triton_red_fused__to_copy_add_mul_sum_11 --------------------------
	.section	.text.triton_red_fused__to_copy_add_mul_sum_11,"ax",@progbits
	.sectionflags	@"SHF_BARRIERS=1"
	.align	128
        .global         triton_red_fused__to_copy_add_mul_sum_11
        .type           triton_red_fused__to_copy_add_mul_sum_11,@function
        .size           triton_red_fused__to_copy_add_mul_sum_11,(.L_x_3 - triton_red_fused__to_copy_add_mul_sum_11)
        .other          triton_red_fused__to_copy_add_mul_sum_11,@"STO_CUDA_ENTRY STV_DEFAULT"
triton_red_fused__to_copy_add_mul_sum_11:
.text.triton_red_fused__to_copy_add_mul_sum_11:
[----:B------:R-:W0:Y:S02]  /*0000*/  LDC R1, c[0x0][0x28] ;  /* 0x00000a00ff017b82 */ /* 0x000e240000000800 */
[----:B------:R-:W1:Y:S01]  /*0010*/  LDC R2, c[0x0][0x244] ;  /* 0x00009100ff027b82 */ /* 0x000e620000000800 */
[----:B------:R-:W2:Y:S01]  /*0020*/  S2R R0, SR_TID.X ;  /* 0x0000000000007919 */ /* 0x000ea20000002100 */
[----:B------:R-:W-:Y:S01]  /*0030*/  ULDC.64 UR6, c[0x0][0x208] ;  /* 0x0000820000067ab9 */ /* 0x000fe20000000a00 */
[----:B------:R-:W-:Y:S01]  /*0040*/  HFMA2.MMA R24, -RZ, RZ, 0, 0 ;  /* 0x00000000ff187435 */ /* 0x000fe200000001ff */
[----:B------:R-:W-:Y:S01]  /*0050*/  MOV R4, RZ ;  /* 0x000000ff00047202 */ /* 0x000fe20000000f00 */
[----:B------:R-:W3:Y:S01]  /*0060*/  S2R R5, SR_CTAID.X ;  /* 0x0000000000057919 */ /* 0x000ee20000002500 */
[----:B-1----:R-:W-:Y:S02]  /*0070*/  ISETP.GE.AND P0, PT, R2, 0x1, PT ;  /* 0x000000010200780c */ /* 0x002fe40003f06270 */
[----:B------:R-:W-:Y:S02]  /*0080*/  CS2R R2, SRZ ;  /* 0x0000000000027805 */ /* 0x000fe4000001ff00 */
[----:B--2---:R-:W-:-:S02]  /*0090*/  SHF.L.U32 R6, R0, 0x2, RZ ;  /* 0x0000000200067819 */ /* 0x004fc400000006ff */
[----:B---3--:R-:W-:Y:S02]  /*00a0*/  SHF.L.U32 R5, R5, 0x6, RZ ;  /* 0x0000000605057819 */ /* 0x008fe400000006ff */
[----:B------:R-:W-:-:S05]  /*00b0*/  LOP3.LUT R6, R6, 0x3c, RZ, 0xc0, !PT ;  /* 0x0000003c06067812 */ /* 0x000fca00078ec0ff */
[----:B------:R-:W-:Y:S05]  /*00c0*/  @!P0 BRA `(.L_x_0) ;  /* 0x00000004000c8947 */ /* 0x000fea0003800000 */
[----:B------:R-:W-:Y:S02]  /*00d0*/  SHF.R.U32.HI R8, RZ, 0x4, R0 ;  /* 0x00000004ff087819 */ /* 0x000fe40000011600 */
[----:B------:R-:W-:Y:S02]  /*00e0*/  CS2R R2, SRZ ;  /* 0x0000000000027805 */ /* 0x000fe4000001ff00 */
[----:B------:R-:W-:Y:S01]  /*00f0*/  MOV R24, RZ ;  /* 0x000000ff00187202 */ /* 0x000fe20000000f00 */
[----:B------:R-:W-:Y:S01]  /*0100*/  UMOV UR4, URZ ;  /* 0x0000003f00047c82 */ /* 0x000fe20008000000 */
[----:B------:R-:W-:Y:S02]  /*0110*/  SGXT.U32 R8, R8, 0x2 ;  /* 0x000000020808781a */ /* 0x000fe40000000000 */
[----:B------:R-:W-:Y:S02]  /*0120*/  MOV R4, RZ ;  /* 0x000000ff00047202 */ /* 0x000fe40000000f00 */
[----:B------:R-:W-:-:S04]  /*0130*/  LEA R7, R8, R5, 0xc ;  /* 0x0000000508077211 */ /* 0x000fc800078e60ff */
[----:B------:R-:W-:-:S07]  /*0140*/  IADD3 R7, R6, R7, RZ ;  /* 0x0000000706077210 */ /* 0x000fce0007ffe0ff */
.L_x_1:
[----:B------:R-:W1:Y:S01]  /*0150*/  LDC R9, c[0x0][0x244] ;  /* 0x00009100ff097b82 */ /* 0x000e620000000800 */
[----:B------:R-:W-:Y:S02]  /*0160*/  IADD3 R25, R8, UR4, RZ ;  /* 0x0000000408197c10 */ /* 0x000fe4000fffe0ff */
[----:B------:R-:W-:Y:S02]  /*0170*/  CS2R R12, SRZ ;  /* 0x00000000000c7805 */ /* 0x000fe4000001ff00 */
[----:B------:R-:W-:-:S03]  /*0180*/  CS2R R14, SRZ ;  /* 0x00000000000e7805 */ /* 0x000fc6000001ff00 */
[----:B------:R-:W2:Y:S08]  /*0190*/  LDC.64 R28, c[0x0][0x210] ;  /* 0x00008400ff1c7b82 */ /* 0x000eb00000000a00 */
[----:B------:R-:W3:Y:S08]  /*01a0*/  LDC.64 R26, c[0x0][0x218] ;  /* 0x00008600ff1a7b82 */ /* 0x000ef00000000a00 */
[----:B------:R-:W4:Y:S01]  /*01b0*/  LDC.64 R20, c[0x0][0x220] ;  /* 0x00008800ff147b82 */ /* 0x000f220000000a00 */
[----:B-1----:R-:W-:-:S07]  /*01c0*/  ISETP.GE.AND P1, PT, R25, R9, PT ;  /* 0x000000091900720c */ /* 0x002fce0003f26270 */
[----:B------:R-:W1:Y:S01]  /*01d0*/  LDC.64 R10, c[0x0][0x228] ;  /* 0x00008a00ff0a7b82 */ /* 0x000e620000000a00 */
[----:B--2---:R-:W-:-:S07]  /*01e0*/  IMAD.WIDE R28, R7, 0x2, R28 ;  /* 0x00000002071c7825 */ /* 0x004fce00078e021c */
[----:B------:R-:W2:Y:S01]  /*01f0*/  LDC.64 R16, c[0x0][0x230] ;  /* 0x00008c00ff107b82 */ /* 0x000ea20000000a00 */
[C---:B---3--:R-:W-:Y:S01]  /*0200*/  IMAD.WIDE R26, R7.reuse, 0x2, R26 ;  /* 0x00000002071a7825 */ /* 0x048fe200078e021a */
[----:B------:R-:W-:Y:S01]  /*0210*/  CS2R R18, SRZ ;  /* 0x0000000000127805 */ /* 0x000fe2000001ff00 */
[----:B------:R-:W3:Y:S04]  /*0220*/  @!P1 LDG.E.EF.64 R12, desc[UR6][R28.64] ;  /* 0x000000061c0c9981 */ /* 0x000ee8000c0e1b00 */
[----:B------:R3:W5:Y:S01]  /*0230*/  @!P1 LDG.E.EF.64 R14, desc[UR6][R26.64] ;  /* 0x000000061a0e9981 */ /* 0x000762000c0e1b00 */
[----:B----4-:R-:W-:Y:S01]  /*0240*/  IMAD.WIDE R22, R7, 0x2, R20 ;  /* 0x0000000207167825 */ /* 0x010fe200078e0214 */
[----:B------:R-:W-:-:S04]  /*0250*/  CS2R R20, SRZ ;  /* 0x0000000000147805 */ /* 0x000fc8000001ff00 */
[----:B------:R4:W5:Y:S01]  /*0260*/  @!P1 LDG.E.EF.64 R18, desc[UR6][R22.64] ;  /* 0x0000000616129981 */ /* 0x000962000c0e1b00 */
[----:B-1----:R-:W-:-:S05]  /*0270*/  IMAD.WIDE R10, R7, 0x2, R10 ;  /* 0x00000002070a7825 */ /* 0x002fca00078e020a */
[----:B------:R1:W5:Y:S01]  /*0280*/  @!P1 LDG.E.EF.64 R20, desc[UR6][R10.64] ;  /* 0x000000060a149981 */ /* 0x000362000c0e1b00 */
[----:B--2---:R-:W-:Y:S01]  /*0290*/  IMAD.WIDE R16, R25, 0x4, R16 ;  /* 0x0000000419107825 */ /* 0x004fe200078e0210 */
[----:B------:R-:W-:-:S10]  /*02a0*/  HFMA2.MMA R25, -RZ, RZ, 0, 0 ;  /* 0x00000000ff197435 */ /* 0x000fd400000001ff */
[----:B------:R2:W2:Y:S01]  /*02b0*/  @!P1 LDG.E.EL R25, desc[UR6][R16.64] ;  /* 0x0000000610199981 */ /* 0x0004a2000c2e1900 */
[----:B------:R-:W-:Y:S01]  /*02c0*/  UIADD3 UR4, UR4, 0x4, URZ ;  /* 0x0000000404047890 */ /* 0x000fe2000fffe03f */
[----:B------:R-:W-:-:S05]  /*02d0*/  IADD3 R7, R7, 0x4000, RZ ;  /* 0x0000400007077810 */ /* 0x000fca0007ffe0ff */
[----:B------:R-:W-:Y:S01]  /*02e0*/  ISETP.LE.AND P0, PT, R9, UR4, PT ;  /* 0x0000000409007c0c */ /* 0x000fe2000bf03270 */
[----:B---3--:R-:W-:Y:S02]  /*02f0*/  HADD2.F32 R26, -RZ, R13.H1_H1 ;  /* 0x3000000dff1a7230 */ /* 0x008fe40000004100 */
[----:B----4-:R-:W-:Y:S02]  /*0300*/  HADD2.F32 R22, -RZ, R12.H1_H1 ;  /* 0x3000000cff167230 */ /* 0x010fe40000004100 */
[----:B-----5:R-:W-:Y:S02]  /*0310*/  HADD2.F32 R23, -RZ, R14.H1_H1 ;  /* 0x3000000eff177230 */ /* 0x020fe40000004100 */
[----:B------:R-:W-:Y:S02]  /*0320*/  HADD2.F32 R13, -RZ, R13.H0_H0 ;  /* 0x2000000dff0d7230 */ /* 0x000fe40000004100 */
[----:B------:R-:W-:Y:S02]  /*0330*/  HADD2.F32 R28, -RZ, R15.H0_H0 ;  /* 0x2000000fff1c7230 */ /* 0x000fe40000004100 */
[----:B------:R-:W-:Y:S01]  /*0340*/  FADD R23, R22, R23 ;  /* 0x0000001716177221 */ /* 0x000fe20000000000 */
[----:B------:R-:W-:-:S02]  /*0350*/  HADD2.F32 R15, -RZ, R15.H1_H1 ;  /* 0x3000000fff0f7230 */ /* 0x000fc40000004100 */
[----:B-1----:R-:W-:Y:S02]  /*0360*/  HADD2.F32 R11, -RZ, R14.H0_H0 ;  /* 0x2000000eff0b7230 */ /* 0x002fe40000004100 */
[----:B------:R-:W-:Y:S01]  /*0370*/  FADD R9, R13, R28 ;  /* 0x0000001c0d097221 */ /* 0x000fe20000000000 */
[----:B------:R-:W-:Y:S02]  /*0380*/  HADD2.F32 R10, -RZ, R18.H1_H1 ;  /* 0x30000012ff0a7230 */ /* 0x000fe40000004100 */
[----:B------:R-:W-:Y:S01]  /*0390*/  FADD R26, R26, R15 ;  /* 0x0000000f1a1a7221 */ /* 0x000fe20000000000 */
[----:B------:R-:W-:Y:S02]  /*03a0*/  HADD2.F32 R12, -RZ, R12.H0_H0 ;  /* 0x2000000cff0c7230 */ /* 0x000fe40000004100 */
[----:B------:R-:W-:Y:S02]  /*03b0*/  HADD2.F32 R14, -RZ, R19.H0_H0 ;  /* 0x20000013ff0e7230 */ /* 0x000fe40000004100 */
[----:B------:R-:W-:Y:S01]  /*03c0*/  FADD R23, R10, R23 ;  /* 0x000000170a177221 */ /* 0x000fe20000000000 */
[----:B------:R-:W-:-:S02]  /*03d0*/  HADD2.F32 R10, -RZ, R20.H0_H0 ;  /* 0x20000014ff0a7230 */ /* 0x000fc40000004100 */
[----:B------:R-:W-:Y:S01]  /*03e0*/  FADD R15, R12, R11 ;  /* 0x0000000b0c0f7221 */ /* 0x000fe20000000000 */
[----:B------:R-:W-:Y:S02]  /*03f0*/  HADD2.F32 R13, -RZ, R19.H1_H1 ;  /* 0x30000013ff0d7230 */ /* 0x000fe40000004100 */
[----:B--2---:R-:W-:Y:S01]  /*0400*/  FADD R16, R14, R9 ;  /* 0x000000090e107221 */ /* 0x004fe20000000000 */
[----:B------:R-:W-:Y:S02]  /*0410*/  HADD2.F32 R18, -RZ, R18.H0_H0 ;  /* 0x20000012ff127230 */ /* 0x000fe40000004100 */
[----:B------:R-:W-:Y:S02]  /*0420*/  HADD2.F32 R12, -RZ, R21.H0_H0 ;  /* 0x20000015ff0c7230 */ /* 0x000fe40000004100 */
[----:B------:R-:W-:Y:S01]  /*0430*/  FADD R11, R13, R26 ;  /* 0x0000001a0d0b7221 */ /* 0x000fe20000000000 */
[----:B------:R-:W-:Y:S02]  /*0440*/  HADD2.F32 R14, -RZ, R21.H1_H1 ;  /* 0x30000015ff0e7230 */ /* 0x000fe40000004100 */
[----:B------:R-:W-:Y:S01]  /*0450*/  FADD R15, R18, R15 ;  /* 0x0000000f120f7221 */ /* 0x000fe20000000000 */
[----:B------:R-:W-:-:S02]  /*0460*/  HADD2.F32 R20, -RZ, R20.H1_H1 ;  /* 0x30000014ff147230 */ /* 0x000fc40000004100 */
[-C--:B------:R-:W-:Y:S01]  /*0470*/  FMUL R12, R12, R25.reuse ;  /* 0x000000190c0c7220 */ /* 0x080fe20000400000 */
[-C--:B------:R-:W-:Y:S01]  /*0480*/  FMUL R14, R14, R25.reuse ;  /* 0x000000190e0e7220 */ /* 0x080fe20000400000 */
[-C--:B------:R-:W-:Y:S01]  /*0490*/  FMUL R10, R10, R25.reuse ;  /* 0x000000190a0a7220 */ /* 0x080fe20000400000 */
[----:B------:R-:W-:Y:S01]  /*04a0*/  FMUL R20, R20, R25 ;  /* 0x0000001914147220 */ /* 0x000fe20000400000 */
[----:B------:R-:W-:Y:S01]  /*04b0*/  @!P1 FFMA R3, R16, R12, R3 ;  /* 0x0000000c10039223 */ /* 0x000fe20000000003 */
[----:B------:R-:W-:Y:S01]  /*04c0*/  @!P1 FFMA R4, R11, R14, R4 ;  /* 0x0000000e0b049223 */ /* 0x000fe20000000004 */
[----:B------:R-:W-:Y:S01]  /*04d0*/  @!P1 FFMA R24, R15, R10, R24 ;  /* 0x0000000a0f189223 */ /* 0x000fe20000000018 */
[----:B------:R-:W-:Y:S01]  /*04e0*/  @!P1 FFMA R2, R23, R20, R2 ;  /* 0x0000001417029223 */ /* 0x000fe20000000002 */
[----:B------:R-:W-:Y:S06]  /*04f0*/  @!P0 BRA `(.L_x_1) ;  /* 0xfffffffc00148947 */ /* 0x000fec000383ffff */
.L_x_0:
[----:B------:R-:W0:Y:S01]  /*0500*/  S2UR UR5, SR_CgaCtaId ;  /* 0x00000000000579c3 */ /* 0x000e220000008800 */
[----:B------:R-:W1:Y:S01]  /*0510*/  SHFL.BFLY PT, R9, R24, 0x10, 0x1f ;  /* 0x0e001f0018097f89 */ /* 0x000e6200000e0000 */
[----:B------:R-:W-:Y:S01]  /*0520*/  LOP3.LUT P0, RZ, R0, 0x10, RZ, 0xc0, !PT ;  /* 0x0000001000ff7812 */ /* 0x000fe2000780c0ff */
[----:B------:R-:W-:Y:S01]  /*0530*/  UMOV UR4, 0x400 ;  /* 0x0000040000047882 */ /* 0x000fe20000000000 */
[----:B------:R-:W-:Y:S01]  /*0540*/  SHF.R.U32.HI R10, RZ, 0x3, R0 ;  /* 0x00000003ff0a7819 */ /* 0x000fe20000011600 */
[----:B------:R-:W2:Y:S01]  /*0550*/  SHFL.BFLY PT, R11, R2, 0x10, 0x1f ;  /* 0x0e001f00020b7f89 */ /* 0x000ea200000e0000 */
[----:B------:R-:W-:Y:S02]  /*0560*/  SHF.L.U32 R7, R6, 0x3, RZ ;  /* 0x0000000306077819 */ /* 0x000fe400000006ff */
[----:B------:R-:W-:Y:S01]  /*0570*/  ISETP.GE.AND P1, PT, R0, 0x80, PT ;  /* 0x000000800000780c */ /* 0x000fe20003f26270 */
[----:B------:R-:W3:Y:S01]  /*0580*/  SHFL.BFLY PT, R8, R3, 0x10, 0x1f ;  /* 0x0e001f0003087f89 */ /* 0x000ee200000e0000 */
[----:B------:R-:W-:-:S02]  /*0590*/  LOP3.LUT R10, R7, 0x4, R10, 0xf8, !PT ;  /* 0x00000004070a7812 */ /* 0x000fc400078ef80a */
[----:B------:R-:W-:Y:S01]  /*05a0*/  SHF.L.U32 R14, R0, 0x2, RZ ;  /* 0x00000002000e7819 */ /* 0x000fe200000006ff */
[----:B------:R-:W4:Y:S01]  /*05b0*/  SHFL.BFLY PT, R13, R4, 0x10, 0x1f ;  /* 0x0e001f00040d7f89 */ /* 0x000f2200000e0000 */
[----:B------:R-:W-:Y:S01]  /*05c0*/  LOP3.LUT R5, R5, 0x3f, R0, 0xf8, !PT ;  /* 0x0000003f05057812 */ /* 0x000fe200078ef800 */
[----:B0-----:R-:W-:Y:S01]  /*05d0*/  UPRMT UR4, UR5, 0x654, UR4 ;  /* 0x0000065405047896 */ /* 0x001fe20008000004 */
[----:B-1----:R-:W-:Y:S01]  /*05e0*/  FADD R15, R9, R24 ;  /* 0x00000018090f7221 */ /* 0x002fe20000000000 */
[----:B--2---:R-:W-:Y:S01]  /*05f0*/  FADD R11, R11, R2 ;  /* 0x000000020b0b7221 */ /* 0x004fe20000000000 */
[----:B---3--:R-:W-:-:S06]  /*0600*/  FADD R17, R8, R3 ;  /* 0x0000000308117221 */ /* 0x008fcc0000000000 */
[----:B------:R-:W-:Y:S01]  /*0610*/  @!P0 STS [R10+UR4], R15 ;  /* 0x0000000f0a008988 */ /* 0x000fe20008000804 */
[----:B----4-:R-:W-:-:S03]  /*0620*/  FADD R13, R13, R4 ;  /* 0x000000040d0d7221 */ /* 0x010fc60000000000 */
[----:B------:R-:W-:Y:S01]  /*0630*/  @!P0 STS [R10+UR4+0x8], R11 ;  /* 0x0000080b0a008988 */ /* 0x000fe20008000804 */
[----:B------:R-:W-:-:S03]  /*0640*/  LOP3.LUT R4, R0, 0x1, RZ, 0xc0, !PT ;  /* 0x0000000100047812 */ /* 0x000fc600078ec0ff */
[----:B------:R-:W-:Y:S04]  /*0650*/  @!P0 STS [R10+UR4+0x10], R17 ;  /* 0x000010110a008988 */ /* 0x000fe80008000804 */
[----:B------:R0:W-:Y:S01]  /*0660*/  @!P0 STS [R10+UR4+0x18], R13 ;  /* 0x0000180d0a008988 */ /* 0x0001e20008000804 */
[----:B------:R-:W-:Y:S01]  /*0670*/  BAR.SYNC.DEFER_BLOCKING 0x0 ;  /* 0x0000000000007b1d */ /* 0x000fe20000010000 */
[----:B------:R-:W-:-:S04]  /*0680*/  ISETP.NE.U32.AND P0, PT, R4, 0x1, PT ;  /* 0x000000010400780c */ /* 0x000fc80003f05070 */
[----:B------:R-:W-:Y:S02]  /*0690*/  ISETP.LT.AND P0, PT, R0, 0x80, P0 ;  /* 0x000000800000780c */ /* 0x000fe40000701270 */
[----:B0-----:R-:W-:-:S05]  /*06a0*/  IADD3 R13, R7, UR4, RZ ;  /* 0x00000004070d7c10 */ /* 0x001fca000fffe0ff */
[----:B------:R-:W-:Y:S01]  /*06b0*/  IMAD R13, R6, -0x4, R13 ;  /* 0xfffffffc060d7824 */ /* 0x000fe200078e020d */
[----:B------:R-:W0:Y:S04]  /*06c0*/  @!P1 LDS R2, [R14+UR4] ;  /* 0x000000040e029984 */ /* 0x000e280008000800 */
[----:B------:R-:W1:Y:S04]  /*06d0*/  @!P1 LDS R12, [R14+UR4+0x100] ;  /* 0x000100040e0c9984 */ /* 0x000e680008000800 */
[----:B0-----:R-:W0:Y:S04]  /*06e0*/  SHFL.BFLY PT, R3, R2, 0x1, 0x1f ;  /* 0x0c201f0002037f89 */ /* 0x001e2800000e0000 */
[----:B-1----:R-:W1:Y:S01]  /*06f0*/  SHFL.BFLY PT, R9, R12, 0x1, 0x1f ;  /* 0x0c201f000c097f89 */ /* 0x002e6200000e0000 */
[----:B0-----:R-:W-:Y:S01]  /*0700*/  FADD R3, R2, R3 ;  /* 0x0000000302037221 */ /* 0x001fe20000000000 */
[----:B------:R-:W-:Y:S01]  /*0710*/  LOP3.LUT R2, R0, 0x3f, RZ, 0xc0, !PT ;  /* 0x0000003f00027812 */ /* 0x000fe200078ec0ff */
[----:B-1----:R-:W-:-:S03]  /*0720*/  FADD R4, R12, R9 ;  /* 0x000000090c047221 */ /* 0x002fc60000000000 */
[----:B------:R0:W-:Y:S01]  /*0730*/  @P0 STS [R14+UR4], R3 ;  /* 0x000000030e000988 */ /* 0x0001e20008000804 */
[----:B------:R-:W-:-:S03]  /*0740*/  LEA R6, R2, UR4, 0x2 ;  /* 0x0000000402067c11 */ /* 0x000fc6000f8e10ff */
[----:B------:R-:W-:Y:S01]  /*0750*/  @P0 STS [R14+UR4+0x100], R4 ;  /* 0x000100040e000988 */ /* 0x000fe20008000804 */
[----:B------:R-:W-:Y:S08]  /*0760*/  BAR.SYNC.DEFER_BLOCKING 0x0 ;  /* 0x0000000000007b1d */ /* 0x000ff00000010000 */
[----:B0-----:R-:W0:Y:S01]  /*0770*/  LDC.64 R2, c[0x0][0x238] ;  /* 0x00008e00ff027b82 */ /* 0x001e220000000a00 */
[----:B------:R-:W-:Y:S04]  /*0780*/  LDS R8, [R7+UR4] ;  /* 0x0000000407087984 */ /* 0x000fe80008000800 */
[----:B------:R-:W-:Y:S01]  /*0790*/  LDS R9, [R7+UR4+0x8] ;  /* 0x0000080407097984 */ /* 0x000fe20008000800 */
[----:B0-----:R-:W-:-:S03]  /*07a0*/  IMAD.WIDE R2, R5, 0x2, R2 ;  /* 0x0000000205027825 */ /* 0x001fc600078e0202 */
[----:B------:R-:W-:Y:S04]  /*07b0*/  LDS R10, [R7+UR4+0x10] ;  /* 0x00001004070a7984 */ /* 0x000fe80008000800 */
[----:B------:R-:W0:Y:S01]  /*07c0*/  LDS R11, [R7+UR4+0x18] ;  /* 0x00001804070b7984 */ /* 0x000e220008000800 */
[----:B------:R-:W-:Y:S06]  /*07d0*/  BAR.SYNC.DEFER_BLOCKING 0x0 ;  /* 0x0000000000007b1d */ /* 0x000fec0000010000 */
[----:B0-----:R-:W-:Y:S02]  /*07e0*/  STS.128 [R13], R8 ;  /* 0x000000080d007388 */ /* 0x001fe40000000c00 */
[----:B------:R-:W-:Y:S06]  /*07f0*/  BAR.SYNC.DEFER_BLOCKING 0x0 ;  /* 0x0000000000007b1d */ /* 0x000fec0000010000 */
[----:B------:R-:W0:Y:S02]  /*0800*/  LDS R6, [R6] ;  /* 0x0000000006067984 */ /* 0x000e240000000800 */
[----:B0-----:R-:W-:-:S05]  /*0810*/  F2FP.F16.F32.PACK_AB R0, RZ, R6 ;  /* 0x00000006ff00723e */ /* 0x001fca00000000ff */
[----:B------:R-:W-:Y:S01]  /*0820*/  STG.E.U16 desc[UR6][R2.64], R0 ;  /* 0x0000000002007986 */ /* 0x000fe2000c101506 */
[----:B------:R-:W-:Y:S05]  /*0830*/  EXIT ;  /* 0x000000000000794d */ /* 0x000fea0003800000 */
.L_x_2:
[----:B------:R-:W-:-:S00]  /*0840*/  BRA `(.L_x_2) ;  /* 0xfffffffc00fc7947 */ /* 0x000fc0000383ffff */
[----:B------:R-:W-:-:S00]  /*0850*/  NOP ;  /* 0x0000000000007918 */ /* 0x000fc00000000000 */
        /* <DEDUP_REMOVED lines=10> */
.L_x_3:


//--------------------- .nv.shared.triton_red_fused__to_copy_add_mul_sum_11 --------------------------
	.section	.nv.shared.triton_red_fused__to_copy_add_mul_sum_11,"aw",@nobits
	.sectionflags	@""
	.align	16
	.zero		1024


//--------------------- .nv.constant0.triton_red_fused__to_copy_add_mul_sum_11 --------------------------
	.section	.nv.constant0.triton_red_fused__to_copy_add_mul_sum_11,"a",@progbits
	.sectionflags	@""
	.align	4
.nv.constant0.triton_red_fused__to_copy_add_mul_sum_11:
	.zero		592
